	.headerflags	@"EF_CUDA_TEXMODE_UNIFIED EF_CUDA_64BIT_ADDRESS EF_CUDA_ACCELERATORS EF_CUDA_SM90 EF_CUDA_VIRTUAL_SM(EF_CUDA_SM90)"
	.elftype	@"ET_EXEC"


//--------------------- .nv.info                  --------------------------
	.section	.nv.info,"",@"SHT_CUDA_INFO"
	.align	4


	//----- nvinfo : EIATTR_REGCOUNT
	.align		4
        /*0000*/ 	.byte	0x04, 0x2f
        /*0002*/ 	.short	(.L_1 - .L_0)
	.align		4
.L_0:
        /*0004*/ 	.word	index@(triton_poi_fused__unsafe_index_add_1)
        /*0008*/ 	.word	0x00000017


	//----- nvinfo : EIATTR_MIN_STACK_SIZE
	.align		4
.L_1:
        /*000c*/ 	.byte	0x04, 0x12
        /*000e*/ 	.short	(.L_3 - .L_2)
	.align		4
.L_2:
        /*0010*/ 	.word	index@(triton_poi_fused__unsafe_index_add_1)
        /*0014*/ 	.word	0x00000000


	//----- nvinfo : EIATTR_FRAME_SIZE
	.align		4
.L_3:
        /*0018*/ 	.byte	0x04, 0x11
        /*001a*/ 	.short	(.L_5 - .L_4)
	.align		4
.L_4:
        /*001c*/ 	.word	index@(triton_poi_fused__unsafe_index_add_1)
        /*0020*/ 	.word	0x00000000


	//----- nvinfo : EIATTR_MIN_STACK_SIZE
	.align		4
.L_5:
        /*0024*/ 	.byte	0x04, 0x12
        /*0026*/ 	.short	(.L_7 - .L_6)
	.align		4
.L_6:
        /*0028*/ 	.word	index@(triton_poi_fused__unsafe_index_add_1)
        /*002c*/ 	.word	0x00000000
.L_7:


//--------------------- .nv.info.triton_poi_fused__unsafe_index_add_1 --------------------------
	.section	.nv.info.triton_poi_fused__unsafe_index_add_1,"",@"SHT_CUDA_INFO"
	.sectionflags	@""
	.align	4


	//----- nvinfo : EIATTR_CUDA_API_VERSION
	.align		4
        /*0000*/ 	.byte	0x04, 0x37
        /*0002*/ 	.short	(.L_9 - .L_8)
.L_8:
        /*0004*/ 	.word	0x0000007c


	//----- nvinfo : EIATTR_KPARAM_INFO
	.align		4
.L_9:
        /*0008*/ 	.byte	0x04, 0x17
        /*000a*/ 	.short	(.L_11 - .L_10)
.L_10:
        /*000c*/ 	.word	0x00000000
        /*0010*/ 	.short	0x0004
        /*0012*/ 	.short	0x0020
        /*0014*/ 	.byte	0x00, 0xf0, 0x11, 0x00


	//----- nvinfo : EIATTR_KPARAM_INFO
	.align		4
.L_11:
        /*0018*/ 	.byte	0x04, 0x17
        /*001a*/ 	.short	(.L_13 - .L_12)
.L_12:
        /*001c*/ 	.word	0x00000000
        /*0020*/ 	.short	0x0003
        /*0022*/ 	.short	0x0018
        /*0024*/ 	.byte	0x00, 0xf4, 0x21, 0x00


	//----- nvinfo : EIATTR_KPARAM_INFO
	.align		4
.L_13:
        /*0028*/ 	.byte	0x04, 0x17
        /*002a*/ 	.short	(.L_15 - .L_14)
.L_14:
        /*002c*/ 	.word	0x00000000
        /*0030*/ 	.short	0x0002
        /*0032*/ 	.short	0x0010
        /*0034*/ 	.byte	0x00, 0xf4, 0x21, 0x00


	//----- nvinfo : EIATTR_KPARAM_INFO
	.align		4
.L_15:
        /*0038*/ 	.byte	0x04, 0x17
        /*003a*/ 	.short	(.L_17 - .L_16)
.L_16:
        /*003c*/ 	.word	0x00000000
        /*0040*/ 	.short	0x0001
        /*0042*/ 	.short	0x0008
        /*0044*/ 	.byte	0x00, 0xf4, 0x21, 0x00


	//----- nvinfo : EIATTR_KPARAM_INFO
	.align		4
.L_17:
        /*0048*/ 	.byte	0x04, 0x17
        /*004a*/ 	.short	(.L_19 - .L_18)
.L_18:
        /*004c*/ 	.word	0x00000000
        /*0050*/ 	.short	0x0000
        /*0052*/ 	.short	0x0000
        /*0054*/ 	.byte	0x00, 0xf4, 0x21, 0x00


	//----- nvinfo : EIATTR_SPARSE_MMA_MASK
	.align		4
.L_19:
        /*0058*/ 	.byte	0x03, 0x50
        /*005a*/ 	.short	0x0000


	//----- nvinfo : EIATTR_MAXREG_COUNT
	.align		4
        /*005c*/ 	.byte	0x03, 0x1b
        /*005e*/ 	.short	0x00ff


	//----- nvinfo : EIATTR_EXIT_INSTR_OFFSETS
	.align		4
        /*0060*/ 	.byte	0x04, 0x1c
        /*0062*/ 	.short	(.L_21 - .L_20)


	//   ....[0]....
.L_20:
        /*0064*/ 	.word	0x00000810


	//----- nvinfo : EIATTR_REQNTID
	.align		4
.L_21:
        /*0068*/ 	.byte	0x04, 0x10
        /*006a*/ 	.short	(.L_23 - .L_22)
.L_22:
        /*006c*/ 	.word	0x00000100
        /*0070*/ 	.word	0x00000001
        /*0074*/ 	.word	0x00000001


	//----- nvinfo : EIATTR_CBANK_PARAM_SIZE
	.align		4
.L_23:
        /*0078*/ 	.byte	0x03, 0x19
        /*007a*/ 	.short	0x0024


	//----- nvinfo : EIATTR_PARAM_CBANK
	.align		4
        /*007c*/ 	.byte	0x04, 0x0a
        /*007e*/ 	.short	(.L_25 - .L_24)
	.align		4
.L_24:
        /*0080*/ 	.word	index@(.nv.constant0.triton_poi_fused__unsafe_index_add_1)
        /*0084*/ 	.short	0x0210
        /*0086*/ 	.short	0x0024


	//----- nvinfo : EIATTR_SW_WAR
	.align		4
.L_25:
        /*0088*/ 	.byte	0x04, 0x36
        /*008a*/ 	.short	(.L_27 - .L_26)
.L_26:
        /*008c*/ 	.word	0x00000008
.L_27:


//--------------------- .nv.callgraph             --------------------------
	.section	.nv.callgraph,"",@"SHT_CUDA_CALLGRAPH"
	.align	4
	.sectionentsize	8
	.align		4
        /*0000*/ 	.word	0x00000000
	.align		4
        /*0004*/ 	.word	0xffffffff
	.align		4
        /*0008*/ 	.word	0x00000000
	.align		4
        /*000c*/ 	.word	0xfffffffe
	.align		4
        /*0010*/ 	.word	0x00000000
	.align		4
        /*0014*/ 	.word	0xfffffffd
	.align		4
        /*0018*/ 	.word	0x00000000
	.align		4
        /*001c*/ 	.word	0xfffffffc


//--------------------- .text.triton_poi_fused__unsafe_index_add_1 --------------------------
	.section	.text.triton_poi_fused__unsafe_index_add_1,"ax",@progbits
	.align	128
        .global         triton_poi_fused__unsafe_index_add_1
        .type           triton_poi_fused__unsafe_index_add_1,@function
        .size           triton_poi_fused__unsafe_index_add_1,(.L_x_1 - triton_poi_fused__unsafe_index_add_1)
        .other          triton_poi_fused__unsafe_index_add_1,@"STO_CUDA_ENTRY STV_DEFAULT"
triton_poi_fused__unsafe_index_add_1:
.text.triton_poi_fused__unsafe_index_add_1:
[----:B------:R-:W-:Y:S01]  /*0000*/  LDC R1, c[0x0][0x28] ;  /* 0x00000a00ff017b82 */ /* 0x000fe20000000800 */
[----:B------:R-:W1:Y:S01]  /*0010*/  S2R R0, SR_TID.X ;  /* 0x0000000000007919 */ /* 0x000e620000002100 */
[----:B------:R-:W-:Y:S01]  /*0020*/  ULDC.64 UR4, c[0x0][0x208] ;  /* 0x0000820000047ab9 */ /* 0x000fe20000000a00 */
[----:B------:R-:W2:Y:S01]  /*0030*/  S2R R3, SR_CTAID.X ;  /* 0x0000000000037919 */ /* 0x000ea20000002500 */
[----:B-1----:R-:W-:Y:S01]  /*0040*/  IMAD.SHL.U32 R0, R0, 0x2, RZ ;  /* 0x0000000200007824 */ /* 0x002fe200078e00ff */
[----:B--2---:R-:W-:-:S04]  /*0050*/  SHF.R.S32.HI R5, RZ, 0x16, R3 ;  /* 0x00000016ff057819 */ /* 0x004fc80000011403 */
[----:B------:R-:W-:Y:S02]  /*0060*/  LOP3.LUT R0, R0, 0x1fe, RZ, 0xc0, !PT ;  /* 0x000001fe00007812 */ /* 0x000fe400078ec0ff */
[----:B------:R-:W-:-:S03]  /*0070*/  SGXT R5, R5, 0x1 ;  /* 0x000000010505781a */ /* 0x000fc60000000200 */
[----:B------:R-:W-:-:S05]  /*0080*/  IMAD R0, R3, 0x200, R0 ;  /* 0x0000020003007824 */ /* 0x000fca00078e0200 */
[CC--:B------:R-:W-:Y:S02]  /*0090*/  LEA.HI R2, R5.reuse, R0.reuse, RZ, 0x8 ;  /* 0x0000000005027211 */ /* 0x0c0fe400078f40ff */
[----:B------:R-:W-:Y:S02]  /*00a0*/  LEA.HI R8, R5, R0, RZ, 0x10 ;  /* 0x0000000005087211 */ /* 0x000fe400078f80ff */
[----:B------:R-:W-:Y:S02]  /*00b0*/  SHF.R.S32.HI R3, RZ, 0x8, R2 ;  /* 0x00000008ff037819 */ /* 0x000fe40000011402 */
[----:B------:R-:W-:Y:S02]  /*00c0*/  PRMT R6, R8, 0xbb32, RZ ;  /* 0x0000bb3208067816 */ /* 0x000fe400000000ff */
[----:B------:R-:W-:Y:S02]  /*00d0*/  LEA.HI R4, R3, R3, RZ, 0x8 ;  /* 0x0000000303047211 */ /* 0x000fe400078f40ff */
[----:B------:R-:W-:Y:S01]  /*00e0*/  LOP3.LUT R7, R2, 0xffffff00, RZ, 0xc0, !PT ;  /* 0xffffff0002077812 */ /* 0x000fe200078ec0ff */
[----:B------:R-:W-:Y:S01]  /*00f0*/  IMAD R9, R6, 0x5556, RZ ;  /* 0x0000555606097824 */ /* 0x000fe200078e02ff */
[----:B------:R-:W-:-:S03]  /*0100*/  LOP3.LUT R6, R4, 0xffffff00, RZ, 0xc0, !PT ;  /* 0xffffff0004067812 */ /* 0x000fc600078ec0ff */
[C---:B------:R-:W-:Y:S01]  /*0110*/  IMAD.IADD R2, R0.reuse, 0x1, -R7 ;  /* 0x0000000100027824 */ /* 0x040fe200078e0a07 */
[----:B------:R-:W-:Y:S01]  /*0120*/  SHF.R.S32.HI R4, RZ, 0x10, R9 ;  /* 0x00000010ff047819 */ /* 0x000fe20000011409 */
[----:B------:R-:W-:Y:S02]  /*0130*/  VIADD R9, R0, 0x1 ;  /* 0x0000000100097836 */ /* 0x000fe40000000000 */
[----:B------:R-:W-:Y:S01]  /*0140*/  IMAD.IADD R3, R3, 0x1, -R6 ;  /* 0x0000000103037824 */ /* 0x000fe200078e0a06 */
[----:B------:R-:W-:Y:S02]  /*0150*/  LOP3.LUT R7, R4, 0xffff, RZ, 0xc0, !PT ;  /* 0x0000ffff04077812 */ /* 0x000fe400078ec0ff */
[----:B------:R-:W-:Y:S02]  /*0160*/  LEA.HI R5, R5, R9, RZ, 0x8 ;  /* 0x0000000905057211 */ /* 0x000fe400078f40ff */
[----:B------:R-:W-:Y:S02]  /*0170*/  PRMT R11, R2, 0x9910, RZ ;  /* 0x00009910020b7816 */ /* 0x000fe400000000ff */
[----:B------:R-:W-:-:S02]  /*0180*/  PRMT R10, R3, 0x9910, RZ ;  /* 0x00009910030a7816 */ /* 0x000fc400000000ff */
[----:B------:R-:W-:Y:S02]  /*0190*/  LEA.HI R6, R7, R4, RZ, 0x11 ;  /* 0x0000000407067211 */ /* 0x000fe400078f88ff */
[----:B------:R-:W-:Y:S01]  /*01a0*/  LOP3.LUT R4, R5, 0xffffff00, RZ, 0xc0, !PT ;  /* 0xffffff0005047812 */ /* 0x000fe200078ec0ff */
[----:B------:R-:W-:Y:S01]  /*01b0*/  IMAD.MOV.U32 R5, RZ, RZ, R11 ;  /* 0x000000ffff057224 */ /* 0x000fe200078e000b */
[----:B------:R-:W-:Y:S01]  /*01c0*/  PRMT R6, R6, 0x9910, RZ ;  /* 0x0000991006067816 */ /* 0x000fe200000000ff */
[--C-:B------:R-:W-:Y:S01]  /*01d0*/  IMAD.MOV.U32 R7, RZ, RZ, R10.reuse ;  /* 0x000000ffff077224 */ /* 0x100fe200078e000a */
[----:B------:R-:W-:Y:S01]  /*01e0*/  PRMT R10, R8, 0x7632, R10 ;  /* 0x00007632080a7816 */ /* 0x000fe2000000000a */
[----:B------:R-:W-:Y:S01]  /*01f0*/  IMAD.IADD R9, R9, 0x1, -R4 ;  /* 0x0000000109097824 */ /* 0x000fe200078e0a04 */
[----:B------:R-:W-:Y:S02]  /*0200*/  SHF.R.S32.HI R5, RZ, 0xf, R5 ;  /* 0x0000000fff057819 */ /* 0x000fe40000011405 */
[----:B------:R-:W-:-:S02]  /*0210*/  SHF.R.S32.HI R4, RZ, 0xf, R7 ;  /* 0x0000000fff047819 */ /* 0x000fc40000011407 */
[----:B------:R-:W-:Y:S02]  /*0220*/  LOP3.LUT R7, R5, 0xffff, RZ, 0xc0, !PT ;  /* 0x0000ffff05077812 */ /* 0x000fe400078ec0ff */
[----:B------:R-:W-:Y:S01]  /*0230*/  LOP3.LUT R11, R4, 0xffff, RZ, 0xc0, !PT ;  /* 0x0000ffff040b7812 */ /* 0x000fe200078ec0ff */
[----:B------:R-:W-:Y:S01]  /*0240*/  IMAD R4, R6, 0x3, RZ ;  /* 0x0000000306047824 */ /* 0x000fe200078e02ff */
[----:B------:R-:W-:Y:S02]  /*0250*/  PRMT R12, R9, 0x9910, RZ ;  /* 0x00009910090c7816 */ /* 0x000fe400000000ff */
[----:B------:R-:W-:Y:S02]  /*0260*/  SHF.R.U32.HI R7, RZ, 0xe, R7 ;  /* 0x0000000eff077819 */ /* 0x000fe40000011607 */
[----:B------:R-:W-:Y:S01]  /*0270*/  SHF.R.U32.HI R6, RZ, 0xe, R11 ;  /* 0x0000000eff067819 */ /* 0x000fe2000001160b */
[----:B------:R-:W-:Y:S01]  /*0280*/  IMAD.MOV.U32 R5, RZ, RZ, R12 ;  /* 0x000000ffff057224 */ /* 0x000fe200078e000c */
[----:B------:R-:W-:Y:S01]  /*0290*/  PRMT R12, R2, 0x5410, R3 ;  /* 0x00005410020c7816 */ /* 0x000fe20000000003 */
[----:B------:R-:W-:Y:S01]  /*02a0*/  IMAD.MOV R11, RZ, RZ, -R4 ;  /* 0x000000ffff0b7224 */ /* 0x000fe200078e0a04 */
[----:B------:R-:W-:-:S02]  /*02b0*/  PRMT R13, R7, 0x5410, R6 ;  /* 0x00005410070d7816 */ /* 0x000fc40000000006 */
[----:B------:R-:W-:Y:S01]  /*02c0*/  SHF.R.S32.HI R4, RZ, 0xf, R5 ;  /* 0x0000000fff047819 */ /* 0x000fe20000011405 */
[----:B------:R-:W-:Y:S01]  /*02d0*/  IMAD.IADD R5, R3, 0x1, R6 ;  /* 0x0000000103057824 */ /* 0x000fe200078e0206 */
[----:B------:R-:W-:Y:S01]  /*02e0*/  PRMT R11, R11, 0x7710, RZ ;  /* 0x000077100b0b7816 */ /* 0x000fe200000000ff */
[----:B------:R-:W-:Y:S01]  /*02f0*/  VIADD.16x2 R6, R12, R13 ;  /* 0x0000000d0c067236 */ /* 0x000fe20000000200 */
[----:B------:R-:W-:Y:S02]  /*0300*/  LOP3.LUT R4, R4, 0xffff, RZ, 0xc0, !PT ;  /* 0x0000ffff04047812 */ /* 0x000fe400078ec0ff */
[----:B------:R-:W-:Y:S01]  /*0310*/  I2FP.F32.S32 R17, R9 ;  /* 0x0000000900117245 */ /* 0x000fe20000201400 */
[----:B------:R-:W-:Y:S01]  /*0320*/  IMAD.IADD R10, R10, 0x1, R11 ;  /* 0x000000010a0a7824 */ /* 0x000fe200078e020b */
[----:B------:R-:W-:Y:S02]  /*0330*/  LOP3.LUT R6, R6, 0xfffcfffc, RZ, 0xc0, !PT ;  /* 0xfffcfffc06067812 */ /* 0x000fe400078ec0ff */
[----:B------:R-:W-:Y:S01]  /*0340*/  PRMT R11, R5, 0x9910, RZ ;  /* 0x00009910050b7816 */ /* 0x000fe200000000ff */
[----:B------:R-:W-:Y:S01]  /*0350*/  IMAD.IADD R5, R2, 0x1, R7 ;  /* 0x0000000102057824 */ /* 0x000fe200078e0207 */
[----:B------:R-:W-:Y:S01]  /*0360*/  PRMT R14, R6, 0xbb32, RZ ;  /* 0x0000bb32060e7816 */ /* 0x000fe200000000ff */
[----:B------:R-:W-:Y:S01]  /*0370*/  IMAD.MOV R15, RZ, RZ, -R6 ;  /* 0x000000ffff0f7224 */ /* 0x000fe200078e0a06 */
[----:B------:R-:W-:-:S02]  /*0380*/  LEA.HI R4, R4, R9, RZ, 0x12 ;  /* 0x0000000904047211 */ /* 0x000fc400078f90ff */
[----:B------:R-:W-:Y:S01]  /*0390*/  PRMT R13, R5, 0x9910, RZ ;  /* 0x00009910050d7816 */ /* 0x000fe200000000ff */
[----:B------:R-:W-:Y:S01]  /*03a0*/  IMAD.MOV R14, RZ, RZ, -R14 ;  /* 0x000000ffff0e7224 */ /* 0x000fe200078e0a0e */
[----:B------:R-:W-:Y:S02]  /*03b0*/  SHF.R.S32.HI R5, RZ, 0x2, R11 ;  /* 0x00000002ff057819 */ /* 0x000fe4000001140b */
[----:B------:R-:W-:Y:S01]  /*03c0*/  PRMT R12, R4, 0x9910, RZ ;  /* 0x00009910040c7816 */ /* 0x000fe200000000ff */
[----:B------:R-:W-:Y:S01]  /*03d0*/  IMAD.MOV.U32 R11, RZ, RZ, R13 ;  /* 0x000000ffff0b7224 */ /* 0x000fe200078e000d */
[----:B------:R-:W-:Y:S02]  /*03e0*/  PRMT R13, R5, 0x9910, RZ ;  /* 0x00009910050d7816 */ /* 0x000fe400000000ff */
[----:B------:R-:W-:Y:S02]  /*03f0*/  SHF.R.S32.HI R5, RZ, 0x2, R12 ;  /* 0x00000002ff057819 */ /* 0x000fe4000001140c */
[----:B------:R-:W-:Y:S01]  /*0400*/  PRMT R14, R14, 0x7710, RZ ;  /* 0x000077100e0e7816 */ /* 0x000fe200000000ff */
[----:B------:R-:W-:Y:S01]  /*0410*/  IMAD.MOV.U32 R12, RZ, RZ, R13 ;  /* 0x000000ffff0c7224 */ /* 0x000fe200078e000d */
[----:B------:R-:W-:-:S02]  /*0420*/  LOP3.LUT R7, R8, 0xffff0000, RZ, 0xc0, !PT ;  /* 0xffff000008077812 */ /* 0x000fc400078ec0ff */
[----:B------:R-:W-:Y:S01]  /*0430*/  SHF.R.S32.HI R11, RZ, 0x2, R11 ;  /* 0x00000002ff0b7819 */ /* 0x000fe2000001140b */
[----:B------:R-:W-:Y:S01]  /*0440*/  IMAD.IADD R13, R3, 0x1, R14 ;  /* 0x00000001030d7824 */ /* 0x000fe200078e020e */
[----:B------:R-:W-:Y:S01]  /*0450*/  PRMT R5, R5, 0x9910, RZ ;  /* 0x0000991005057816 */ /* 0x000fe200000000ff */
[----:B------:R-:W-:Y:S01]  /*0460*/  IMAD R7, R12, 0x40, R7 ;  /* 0x000000400c077824 */ /* 0x000fe200078e0207 */
[----:B------:R-:W-:Y:S02]  /*0470*/  I2FP.F32.S32 R3, R3 ;  /* 0x0000000300037245 */ /* 0x000fe40000201400 */
[----:B------:R-:W-:Y:S01]  /*0480*/  PRMT R11, R11, 0x9910, RZ ;  /* 0x000099100b0b7816 */ /* 0x000fe200000000ff */
[----:B------:R-:W-:Y:S01]  /*0490*/  IMAD.MOV.U32 R12, RZ, RZ, R5 ;  /* 0x000000ffff0c7224 */ /* 0x000fe200078e0005 */
[----:B------:R-:W-:Y:S01]  /*04a0*/  LOP3.LUT R4, R4, 0xfffc, RZ, 0xc0, !PT ;  /* 0x0000fffc04047812 */ /* 0x000fe200078ec0ff */
[----:B------:R-:W-:Y:S01]  /*04b0*/  FMUL R14, R3, 0.25 ;  /* 0x3e800000030e7820 */ /* 0x000fe20000400000 */
[----:B------:R-:W-:Y:S01]  /*04c0*/  PRMT R15, R15, 0x7710, RZ ;  /* 0x000077100f0f7816 */ /* 0x000fe200000000ff */
[--C-:B------:R-:W-:Y:S01]  /*04d0*/  IMAD.IADD R11, R11, 0x1, R7.reuse ;  /* 0x000000010b0b7824 */ /* 0x100fe200078e0207 */
[----:B------:R-:W-:Y:S01]  /*04e0*/  I2FP.F32.S32 R16, R2 ;  /* 0x0000000200107245 */ /* 0x000fe20000201400 */
[----:B------:R-:W-:Y:S01]  /*04f0*/  IMAD.IADD R12, R12, 0x1, R7 ;  /* 0x000000010c0c7824 */ /* 0x000fe200078e0207 */
[----:B------:R-:W-:Y:S01]  /*0500*/  PRMT R19, R10, 0x9910, RZ ;  /* 0x000099100a137816 */ /* 0x000fe200000000ff */
[----:B------:R-:W-:Y:S01]  /*0510*/  IMAD.MOV R4, RZ, RZ, -R4 ;  /* 0x000000ffff047224 */ /* 0x000fe200078e0a04 */
[----:B------:R-:W1:Y:S01]  /*0520*/  LDC.64 R6, c[0x0][0x218] ;  /* 0x00008600ff067b82 */ /* 0x000e620000000a00 */
[----:B------:R-:W-:Y:S01]  /*0530*/  IMAD.IADD R15, R2, 0x1, R15 ;  /* 0x00000001020f7824 */ /* 0x000fe200078e020f */
[----:B------:R-:W2:Y:S01]  /*0540*/  F2I.TRUNC.NTZ R14, R14 ;  /* 0x0000000e000e7305 */ /* 0x000ea2000020f100 */
[----:B------:R-:W-:Y:S01]  /*0550*/  PRMT R10, R13, 0x9910, RZ ;  /* 0x000099100d0a7816 */ /* 0x000fe200000000ff */
[----:B------:R-:W-:Y:S01]  /*0560*/  FMUL R18, R16, 0.25 ;  /* 0x3e80000010127820 */ /* 0x000fe20000400000 */
[----:B------:R-:W-:-:S02]  /*0570*/  PRMT R20, R4, 0x7710, RZ ;  /* 0x0000771004147816 */ /* 0x000fc400000000ff */
[----:B------:R-:W-:Y:S01]  /*0580*/  SHF.R.S32.HI R13, RZ, 0x10, R8 ;  /* 0x00000010ff0d7819 */ /* 0x000fe20000011408 */
[----:B------:R-:W3:Y:S01]  /*0590*/  LDC.64 R2, c[0x0][0x210] ;  /* 0x00008400ff027b82 */ /* 0x000ee20000000a00 */
[----:B------:R-:W-:Y:S01]  /*05a0*/  FMUL R8, R17, 0.25 ;  /* 0x3e80000011087820 */ /* 0x000fe20000400000 */
[----:B------:R-:W-:Y:S01]  /*05b0*/  IMAD.IADD R16, R9, 0x1, R20 ;  /* 0x0000000109107824 */ /* 0x000fe200078e0214 */
[----:B------:R-:W-:Y:S01]  /*05c0*/  PRMT R17, R15, 0x9910, RZ ;  /* 0x000099100f117816 */ /* 0x000fe200000000ff */
[----:B------:R4:W5:Y:S01]  /*05d0*/  F2I.TRUNC.NTZ R9, R18 ;  /* 0x0000001200097305 */ /* 0x000962000020f100 */
[----:B------:R-:W-:Y:S02]  /*05e0*/  IMAD R19, R19, 0x4, R10 ;  /* 0x0000000413137824 */ /* 0x000fe400078e020a */
[----:B------:R-:W-:Y:S01]  /*05f0*/  PRMT R15, R16, 0x9910, RZ ;  /* 0x00009910100f7816 */ /* 0x000fe200000000ff */
[----:B------:R-:W3:Y:S01]  /*0600*/  LDC.64 R4, c[0x0][0x220] ;  /* 0x00008800ff047b82 */ /* 0x000ee20000000a00 */
[----:B------:R-:W-:-:S02]  /*0610*/  IMAD.MOV.U32 R16, RZ, RZ, R17 ;  /* 0x000000ffff107224 */ /* 0x000fc400078e0011 */
[----:B--2---:R-:W-:Y:S01]  /*0620*/  IMAD R14, R13, 0x40, R14 ;  /* 0x000000400d0e7824 */ /* 0x004fe200078e020e */
[----:B------:R-:W2:Y:S01]  /*0630*/  F2I.TRUNC.NTZ R8, R8 ;  /* 0x0000000800087305 */ /* 0x000ea2000020f100 */
[----:B----4-:R-:W-:Y:S02]  /*0640*/  IMAD.SHL.U32 R18, R19, 0x4, RZ ;  /* 0x0000000413127824 */ /* 0x010fe400078e00ff */
[C---:B------:R-:W-:Y:S02]  /*0650*/  IMAD R11, R16.reuse, 0x1000, R11 ;  /* 0x00001000100b7824 */ /* 0x040fe400078e020b */
[C---:B------:R-:W-:Y:S02]  /*0660*/  IMAD R17, R15.reuse, 0x1000, R12 ;  /* 0x000010000f117824 */ /* 0x040fe400078e020c */
[--C-:B------:R-:W-:Y:S02]  /*0670*/  IMAD.IADD R19, R16, 0x1, R18.reuse ;  /* 0x0000000110137824 */ /* 0x100fe400078e0212 */
[----:B------:R-:W-:-:S02]  /*0680*/  IMAD.IADD R15, R15, 0x1, R18 ;  /* 0x000000010f0f7824 */ /* 0x000fc400078e0212 */
[----:B------:R-:W-:Y:S02]  /*0690*/  IMAD.SHL.U32 R12, R14, 0x40, RZ ;  /* 0x000000400e0c7824 */ /* 0x000fe400078e00ff */
[C---:B------:R-:W-:Y:S02]  /*06a0*/  IMAD R13, R10.reuse, 0x4000, R11 ;  /* 0x000040000a0d7824 */ /* 0x040fe400078e020b */
[----:B------:R-:W-:Y:S02]  /*06b0*/  IMAD R17, R10, 0x4000, R17 ;  /* 0x000040000a117824 */ /* 0x000fe400078e0211 */
[----:B-1----:R-:W-:-:S04]  /*06c0*/  IMAD.WIDE R10, R19, 0x4, R6 ;  /* 0x00000004130a7825 */ /* 0x002fc800078e0206 */
[----:B------:R-:W-:Y:S02]  /*06d0*/  IMAD.WIDE R6, R15, 0x4, R6 ;  /* 0x000000040f067825 */ /* 0x000fe400078e0206 */
[----:B------:R-:W4:Y:S02]  /*06e0*/  LDG.E.EL R11, desc[UR4][R10.64] ;  /* 0x000000040a0b7981 */ /* 0x000f24000c2e1900 */
[--C-:B-----5:R-:W-:Y:S02]  /*06f0*/  IMAD.IADD R15, R9, 0x1, R12.reuse ;  /* 0x00000001090f7824 */ /* 0x120fe400078e020c */
[----:B--2---:R-:W-:Y:S01]  /*0700*/  IMAD.IADD R19, R8, 0x1, R12 ;  /* 0x0000000108137824 */ /* 0x004fe200078e020c */
[----:B------:R-:W2:Y:S01]  /*0710*/  LDG.E.EL R7, desc[UR4][R6.64] ;  /* 0x0000000406077981 */ /* 0x000ea2000c2e1900 */
[----:B---3--:R-:W-:-:S04]  /*0720*/  IMAD.WIDE R8, R13, 0x4, R2 ;  /* 0x000000040d087825 */ /* 0x008fc800078e0202 */
[----:B------:R-:W-:Y:S02]  /*0730*/  IMAD.WIDE R2, R17, 0x4, R2 ;  /* 0x0000000411027825 */ /* 0x000fe400078e0202 */
[----:B------:R-:W4:Y:S02]  /*0740*/  LDG.E.EL R8, desc[UR4][R8.64] ;  /* 0x0000000408087981 */ /* 0x000f24000c2e1900 */
[--C-:B0-----:R-:W-:Y:S02]  /*0750*/  IMAD.WIDE R12, R15, 0x4, R4.reuse ;  /* 0x000000040f0c7825 */ /* 0x101fe400078e0204 */
[----:B------:R-:W2:Y:S01]  /*0760*/  LDG.E.EL R2, desc[UR4][R2.64] ;  /* 0x0000000402027981 */ /* 0x000ea2000c2e1900 */
[----:B------:R-:W0:Y:S01]  /*0770*/  LDC.64 R14, c[0x0][0x228] ;  /* 0x00008a00ff0e7b82 */ /* 0x000e220000000a00 */
[----:B------:R-:W-:Y:S02]  /*0780*/  IMAD.WIDE R4, R19, 0x4, R4 ;  /* 0x0000000413047825 */ /* 0x000fe400078e0204 */
[----:B------:R-:W3:Y:S04]  /*0790*/  LDG.E.EL R13, desc[UR4][R12.64] ;  /* 0x000000040c0d7981 */ /* 0x000ee8000c2e1900 */
[----:B------:R-:W5:Y:S01]  /*07a0*/  LDG.E.EL R4, desc[UR4][R4.64] ;  /* 0x0000000404047981 */ /* 0x000f62000c2e1900 */
[----:B----4-:R-:W-:Y:S01]  /*07b0*/  FADD R16, R8, R11 ;  /* 0x0000000b08107221 */ /* 0x010fe20000000000 */
[----:B--2---:R-:W-:Y:S01]  /*07c0*/  FADD R17, R2, R7 ;  /* 0x0000000702117221 */ /* 0x004fe20000000000 */
[----:B0-----:R-:W-:-:S04]  /*07d0*/  IMAD.WIDE R10, R0, 0x4, R14 ;  /* 0x00000004000a7825 */ /* 0x001fc800078e020e */
[----:B---3--:R-:W-:Y:S01]  /*07e0*/  FADD R16, R16, R13 ;  /* 0x0000000d10107221 */ /* 0x008fe20000000000 */
[----:B-----5:R-:W-:-:S05]  /*07f0*/  FADD R17, R17, R4 ;  /* 0x0000000411117221 */ /* 0x020fca0000000000 */
[----:B------:R-:W-:Y:S01]  /*0800*/  STG.E.64 desc[UR4][R10.64], R16 ;  /* 0x000000100a007986 */ /* 0x000fe2000c101b04 */
[----:B------:R-:W-:Y:S05]  /*0810*/  EXIT ;  /* 0x000000000000794d */ /* 0x000fea0003800000 */
.L_x_0:
[----:B------:R-:W-:-:S00]  /*0820*/  BRA `(.L_x_0) ;  /* 0xfffffffc00fc7947 */ /* 0x000fc0000383ffff */
[----:B------:R-:W-:-:S00]  /*0830*/  NOP ;  /* 0x0000000000007918 */ /* 0x000fc00000000000 */
        /* <DEDUP_REMOVED lines=12> */
.L_x_1:


//--------------------- .nv.constant0.triton_poi_fused__unsafe_index_add_1 --------------------------
	.section	.nv.constant0.triton_poi_fused__unsafe_index_add_1,"a",@progbits
	.sectionflags	@""
	.align	4
.nv.constant0.triton_poi_fused__unsafe_index_add_1:
	.zero		564
